//
// Generated by NVIDIA NVVM Compiler
//
// Compiler Build ID: CL-36424714
// Cuda compilation tools, release 13.0, V13.0.88
// Based on NVVM 20.0.0
//

.version 9.0
.target sm_100
.address_size 64

	// .globl	_Z20global_reduce_kernelPiS_i

.visible .entry _Z20global_reduce_kernelPiS_i(
	.param .u64 .ptr .align 1 _Z20global_reduce_kernelPiS_i_param_0,
	.param .u64 .ptr .align 1 _Z20global_reduce_kernelPiS_i_param_1,
	.param .u32 _Z20global_reduce_kernelPiS_i_param_2
)
{
	.reg .pred 	%p<8>;
	.reg .b32 	%r<14>;
	.reg .b64 	%rd<11>;

	ld.param.u64 	%rd3, [_Z20global_reduce_kernelPiS_i_param_0];
	ld.param.u64 	%rd4, [_Z20global_reduce_kernelPiS_i_param_1];
	ld.param.u32 	%r8, [_Z20global_reduce_kernelPiS_i_param_2];
	cvta.to.global.u64 	%rd1, %rd4;
	mov.u32 	%r1, %tid.x;
	mov.u32 	%r13, %ntid.x;
	mov.u32 	%r3, %ctaid.x;
	mad.lo.s32 	%r4, %r13, %r3, %r1;
	setp.lt.u32 	%p1, %r13, 2;
	mul.wide.s32 	%rd5, %r4, 4;
	add.s64 	%rd2, %rd1, %rd5;
	@%p1 bra 	$L__BB0_5;
$L__BB0_1:
	mov.u32 	%r5, %r13;
	shr.u32 	%r13, %r5, 1;
	setp.ge.u32 	%p2, %r1, %r13;
	@%p2 bra 	$L__BB0_4;
	setp.ge.s32 	%p3, %r4, %r8;
	add.s32 	%r7, %r13, %r4;
	setp.ge.u32 	%p4, %r7, %r8;
	or.pred  	%p5, %p3, %p4;
	@%p5 bra 	$L__BB0_4;
	ld.global.u32 	%r9, [%rd2];
	mul.wide.u32 	%rd6, %r7, 4;
	add.s64 	%rd7, %rd1, %rd6;
	ld.global.u32 	%r10, [%rd7];
	min.s32 	%r11, %r9, %r10;
	st.global.u32 	[%rd2], %r11;
$L__BB0_4:
	bar.sync 	0;
	setp.gt.u32 	%p6, %r5, 3;
	@%p6 bra 	$L__BB0_1;
$L__BB0_5:
	setp.ne.s32 	%p7, %r1, 0;
	@%p7 bra 	$L__BB0_7;
	ld.global.u32 	%r12, [%rd2];
	cvta.to.global.u64 	%rd8, %rd3;
	mul.wide.u32 	%rd9, %r3, 4;
	add.s64 	%rd10, %rd8, %rd9;
	st.global.u32 	[%rd10], %r12;
$L__BB0_7:
	ret;

}
	// .globl	_Z13global_parityPiS_i
.visible .entry _Z13global_parityPiS_i(
	.param .u64 .ptr .align 1 _Z13global_parityPiS_i_param_0,
	.param .u64 .ptr .align 1 _Z13global_parityPiS_i_param_1,
	.param .u32 _Z13global_parityPiS_i_param_2
)
{
	.reg .pred 	%p<7>;
	.reg .b32 	%r<66>;
	.reg .b64 	%rd<18>;

	ld.param.u64 	%rd3, [_Z13global_parityPiS_i_param_0];
	ld.param.u64 	%rd4, [_Z13global_parityPiS_i_param_1];
	ld.param.u32 	%r12, [_Z13global_parityPiS_i_param_2];
	cvta.to.global.u64 	%rd1, %rd3;
	cvta.to.global.u64 	%rd2, %rd4;
	mov.u32 	%r13, %ctaid.x;
	mov.u32 	%r14, %ntid.x;
	mov.u32 	%r15, %tid.x;
	mad.lo.s32 	%r64, %r13, %r14, %r15;
	mov.u32 	%r16, %nctaid.x;
	mul.lo.s32 	%r2, %r14, %r16;
	setp.ge.s32 	%p1, %r64, %r12;
	@%p1 bra 	$L__BB1_7;
	add.s32 	%r17, %r64, %r2;
	max.s32 	%r18, %r12, %r17;
	setp.lt.s32 	%p2, %r17, %r12;
	selp.u32 	%r19, 1, 0, %p2;
	add.s32 	%r20, %r17, %r19;
	sub.s32 	%r21, %r18, %r20;
	div.u32 	%r22, %r21, %r2;
	add.s32 	%r3, %r22, %r19;
	and.b32  	%r23, %r3, 3;
	setp.eq.s32 	%p3, %r23, 3;
	@%p3 bra 	$L__BB1_4;
	add.s32 	%r24, %r3, 1;
	and.b32  	%r25, %r24, 3;
	neg.s32 	%r62, %r25;
$L__BB1_3:
	.pragma "nounroll";
	mul.wide.s32 	%rd5, %r64, 4;
	add.s64 	%rd6, %rd1, %rd5;
	add.s64 	%rd7, %rd2, %rd5;
	ld.global.u32 	%r26, [%rd7];
	mul.hi.s32 	%r27, %r26, 1717986919;
	shr.u32 	%r28, %r27, 31;
	shr.s32 	%r29, %r27, 2;
	add.s32 	%r30, %r29, %r28;
	mul.lo.s32 	%r31, %r30, 10;
	sub.s32 	%r32, %r26, %r31;
	st.global.u32 	[%rd6], %r32;
	add.s32 	%r64, %r64, %r2;
	add.s32 	%r62, %r62, 1;
	setp.ne.s32 	%p4, %r62, 0;
	@%p4 bra 	$L__BB1_3;
$L__BB1_4:
	setp.lt.u32 	%p5, %r3, 3;
	@%p5 bra 	$L__BB1_7;
	mul.wide.s32 	%rd11, %r2, 4;
	shl.b32 	%r61, %r2, 2;
$L__BB1_6:
	mul.wide.s32 	%rd8, %r64, 4;
	add.s64 	%rd9, %rd2, %rd8;
	ld.global.u32 	%r33, [%rd9];
	mul.hi.s32 	%r34, %r33, 1717986919;
	shr.u32 	%r35, %r34, 31;
	shr.s32 	%r36, %r34, 2;
	add.s32 	%r37, %r36, %r35;
	mul.lo.s32 	%r38, %r37, 10;
	sub.s32 	%r39, %r33, %r38;
	add.s64 	%rd10, %rd1, %rd8;
	st.global.u32 	[%rd10], %r39;
	add.s64 	%rd12, %rd9, %rd11;
	ld.global.u32 	%r40, [%rd12];
	mul.hi.s32 	%r41, %r40, 1717986919;
	shr.u32 	%r42, %r41, 31;
	shr.s32 	%r43, %r41, 2;
	add.s32 	%r44, %r43, %r42;
	mul.lo.s32 	%r45, %r44, 10;
	sub.s32 	%r46, %r40, %r45;
	add.s64 	%rd13, %rd10, %rd11;
	st.global.u32 	[%rd13], %r46;
	add.s64 	%rd14, %rd12, %rd11;
	ld.global.u32 	%r47, [%rd14];
	mul.hi.s32 	%r48, %r47, 1717986919;
	shr.u32 	%r49, %r48, 31;
	shr.s32 	%r50, %r48, 2;
	add.s32 	%r51, %r50, %r49;
	mul.lo.s32 	%r52, %r51, 10;
	sub.s32 	%r53, %r47, %r52;
	add.s64 	%rd15, %rd13, %rd11;
	st.global.u32 	[%rd15], %r53;
	add.s64 	%rd16, %rd14, %rd11;
	ld.global.u32 	%r54, [%rd16];
	mul.hi.s32 	%r55, %r54, 1717986919;
	shr.u32 	%r56, %r55, 31;
	shr.s32 	%r57, %r55, 2;
	add.s32 	%r58, %r57, %r56;
	mul.lo.s32 	%r59, %r58, 10;
	sub.s32 	%r60, %r54, %r59;
	add.s64 	%rd17, %rd15, %rd11;
	st.global.u32 	[%rd17], %r60;
	add.s32 	%r64, %r61, %r64;
	setp.lt.s32 	%p6, %r64, %r12;
	@%p6 bra 	$L__BB1_6;
$L__BB1_7:
	ret;

}


// ===== COMPILED SASS (sm_100) =====

	.target	sm_100

	.elftype	@"ET_EXEC"


//--------------------- .note.nv.tkinfo           --------------------------
	.section	.note.nv.tkinfo,"",@"SHT_NOTE"
	.sectionflags	@"SHF_NOTE_NV_TKINFO"
	.tkinfo
        /*0018*/ 	.word	0x00000002
        /*0030*/ 	.string	""
        /*0030*/ 	.string	"ptxas"
        /*0030*/ 	.string	"Cuda compilation tools, release 13.0, V13.0.88"
        /*0030*/ 	.string	"Build cuda_13.0.r13.0/compiler.36424714_0"
        /*0030*/ 	.string	"-arch sm_100 -m 64 "



//--------------------- .note.nv.cuinfo           --------------------------
	.section	.note.nv.cuinfo,"",@"SHT_NOTE"
	.sectionflags	@"SHF_NOTE_NV_CUINFO"
        /*0018*/ 	.short	0x0002
        /*001a*/ 	.short	0x0064
        /*001c*/ 	.short	0x0082
	.zero		2


//--------------------- .nv.info                  --------------------------
	.section	.nv.info,"",@"SHT_CUDA_INFO"
	.align	4


	//----- nvinfo : EIATTR_REGCOUNT
	.align		4
        /*0000*/ 	.byte	0x04, 0x2f
        /*0002*/ 	.short	(.L_1 - .L_0)
	.align		4
.L_0:
        /*0004*/ 	.word	index@(_Z20global_reduce_kernelPiS_i)
        /*0008*/ 	.word	0x00000010


	//----- nvinfo : EIATTR_FRAME_SIZE
	.align		4
.L_1:
        /*000c*/ 	.byte	0x04, 0x11
        /*000e*/ 	.short	(.L_3 - .L_2)
	.align		4
.L_2:
        /*0010*/ 	.word	index@(_Z20global_reduce_kernelPiS_i)
        /*0014*/ 	.word	0x00000000


	//----- nvinfo : EIATTR_REGCOUNT
	.align		4
.L_3:
        /*0018*/ 	.byte	0x04, 0x2f
        /*001a*/ 	.short	(.L_5 - .L_4)
	.align		4
.L_4:
        /*001c*/ 	.word	index@(_Z13global_parityPiS_i)
        /*0020*/ 	.word	0x00000016


	//----- nvinfo : EIATTR_FRAME_SIZE
	.align		4
.L_5:
        /*0024*/ 	.byte	0x04, 0x11
        /*0026*/ 	.short	(.L_7 - .L_6)
	.align		4
.L_6:
        /*0028*/ 	.word	index@(_Z13global_parityPiS_i)
        /*002c*/ 	.word	0x00000000


	//----- nvinfo : EIATTR_MIN_STACK_SIZE
	.align		4
.L_7:
        /*0030*/ 	.byte	0x04, 0x12
        /*0032*/ 	.short	(.L_9 - .L_8)
	.align		4
.L_8:
        /*0034*/ 	.word	index@(_Z13global_parityPiS_i)
        /*0038*/ 	.word	0x00000000


	//----- nvinfo : EIATTR_MIN_STACK_SIZE
	.align		4
.L_9:
        /*003c*/ 	.byte	0x04, 0x12
        /*003e*/ 	.short	(.L_11 - .L_10)
	.align		4
.L_10:
        /*0040*/ 	.word	index@(_Z20global_reduce_kernelPiS_i)
        /*0044*/ 	.word	0x00000000
.L_11:


//--------------------- .nv.compat                --------------------------
	.section	.nv.compat,"",@"SHT_CUDA_COMPAT_INFO"
	.align	4
        /*0000*/ 	.byte	0x02, 0x09, 0x00, 0x00, 0x02, 0x02, 0x01, 0x00, 0x02, 0x05, 0x05, 0x00, 0x03, 0x07, 0x01, 0x01
        /*0010*/ 	.byte	0x02, 0x03, 0x00, 0x00, 0x02, 0x06, 0x01, 0x00, 0x04, 0x0b, 0x08, 0x00, 0x09, 0x00, 0x00, 0x00
        /*0020*/ 	.byte	0x00, 0x00, 0x00, 0x00


//--------------------- .nv.info._Z13global_parityPiS_i --------------------------
	.section	.nv.info._Z13global_parityPiS_i,"",@"SHT_CUDA_INFO"
	.sectionflags	@""
	.align	4


	//----- nvinfo : EIATTR_CUDA_API_VERSION
	.align		4
        /*0000*/ 	.byte	0x04, 0x37
        /*0002*/ 	.short	(.L_13 - .L_12)
.L_12:
        /*0004*/ 	.word	0x00000082


	//----- nvinfo : EIATTR_KPARAM_INFO
	.align		4
.L_13:
        /*0008*/ 	.byte	0x04, 0x17
        /*000a*/ 	.short	(.L_15 - .L_14)
.L_14:
        /*000c*/ 	.word	0x00000000
        /*0010*/ 	.short	0x0002
        /*0012*/ 	.short	0x0010
        /*0014*/ 	.byte	0x00, 0xf0, 0x11, 0x00


	//----- nvinfo : EIATTR_KPARAM_INFO
	.align		4
.L_15:
        /*0018*/ 	.byte	0x04, 0x17
        /*001a*/ 	.short	(.L_17 - .L_16)
.L_16:
        /*001c*/ 	.word	0x00000000
        /*0020*/ 	.short	0x0001
        /*0022*/ 	.short	0x0008
        /*0024*/ 	.byte	0x00, 0xf5, 0x21, 0x00


	//----- nvinfo : EIATTR_KPARAM_INFO
	.align		4
.L_17:
        /*0028*/ 	.byte	0x04, 0x17
        /*002a*/ 	.short	(.L_19 - .L_18)
.L_18:
        /*002c*/ 	.word	0x00000000
        /*0030*/ 	.short	0x0000
        /*0032*/ 	.short	0x0000
        /*0034*/ 	.byte	0x00, 0xf5, 0x21, 0x00


	//----- nvinfo : EIATTR_SPARSE_MMA_MASK
	.align		4
.L_19:
        /*0038*/ 	.byte	0x03, 0x50
        /*003a*/ 	.short	0x0000


	//----- nvinfo : EIATTR_MAXREG_COUNT
	.align		4
        /*003c*/ 	.byte	0x03, 0x1b
        /*003e*/ 	.short	0x00ff


	//----- nvinfo : EIATTR_MERCURY_ISA_VERSION
	.align		4
        /*0040*/ 	.byte	0x03, 0x5f
        /*0042*/ 	.short	0x0101


	//----- nvinfo : EIATTR_VRC_CTA_INIT_COUNT
	.align		4
        /*0044*/ 	.byte	0x02, 0x4a
	.zero		1
	.zero		1


	//----- nvinfo : EIATTR_EXIT_INSTR_OFFSETS
	.align		4
        /*0048*/ 	.byte	0x04, 0x1c
        /*004a*/ 	.short	(.L_21 - .L_20)


	//   ....[0]....
.L_20:
        /*004c*/ 	.word	0x00000090


	//   ....[1]....
        /*0050*/ 	.word	0x000003c0


	//   ....[2]....
        /*0054*/ 	.word	0x00000600


	//----- nvinfo : EIATTR_CRS_STACK_SIZE
	.align		4
.L_21:
        /*0058*/ 	.byte	0x04, 0x1e
        /*005a*/ 	.short	(.L_23 - .L_22)
.L_22:
        /*005c*/ 	.word	0x00000000


	//----- nvinfo : EIATTR_CBANK_PARAM_SIZE
	.align		4
.L_23:
        /*0060*/ 	.byte	0x03, 0x19
        /*0062*/ 	.short	0x0014


	//----- nvinfo : EIATTR_PARAM_CBANK
	.align		4
        /*0064*/ 	.byte	0x04, 0x0a
        /*0066*/ 	.short	(.L_25 - .L_24)
	.align		4
.L_24:
        /*0068*/ 	.word	index@(.nv.constant0._Z13global_parityPiS_i)
        /*006c*/ 	.short	0x0380
        /*006e*/ 	.short	0x0014


	//----- nvinfo : EIATTR_SW_WAR
	.align		4
.L_25:
        /*0070*/ 	.byte	0x04, 0x36
        /*0072*/ 	.short	(.L_27 - .L_26)
.L_26:
        /*0074*/ 	.word	0x00000008
.L_27:


//--------------------- .nv.info._Z20global_reduce_kernelPiS_i --------------------------
	.section	.nv.info._Z20global_reduce_kernelPiS_i,"",@"SHT_CUDA_INFO"
	.sectionflags	@""
	.align	4


	//----- nvinfo : EIATTR_CUDA_API_VERSION
	.align		4
        /*0000*/ 	.byte	0x04, 0x37
        /*0002*/ 	.short	(.L_29 - .L_28)
.L_28:
        /*0004*/ 	.word	0x00000082


	//----- nvinfo : EIATTR_KPARAM_INFO
	.align		4
.L_29:
        /*0008*/ 	.byte	0x04, 0x17
        /*000a*/ 	.short	(.L_31 - .L_30)
.L_30:
        /*000c*/ 	.word	0x00000000
        /*0010*/ 	.short	0x0002
        /*0012*/ 	.short	0x0010
        /*0014*/ 	.byte	0x00, 0xf0, 0x11, 0x00


	//----- nvinfo : EIATTR_KPARAM_INFO
	.align		4
.L_31:
        /*0018*/ 	.byte	0x04, 0x17
        /*001a*/ 	.short	(.L_33 - .L_32)
.L_32:
        /*001c*/ 	.word	0x00000000
        /*0020*/ 	.short	0x0001
        /*0022*/ 	.short	0x0008
        /*0024*/ 	.byte	0x00, 0xf5, 0x21, 0x00


	//----- nvinfo : EIATTR_KPARAM_INFO
	.align		4
.L_33:
        /*0028*/ 	.byte	0x04, 0x17
        /*002a*/ 	.short	(.L_35 - .L_34)
.L_34:
        /*002c*/ 	.word	0x00000000
        /*0030*/ 	.short	0x0000
        /*0032*/ 	.short	0x0000
        /*0034*/ 	.byte	0x00, 0xf5, 0x21, 0x00


	//----- nvinfo : EIATTR_SPARSE_MMA_MASK
	.align		4
.L_35:
        /*0038*/ 	.byte	0x03, 0x50
        /*003a*/ 	.short	0x0000


	//----- nvinfo : EIATTR_MAXREG_COUNT
	.align		4
        /*003c*/ 	.byte	0x03, 0x1b
        /*003e*/ 	.short	0x00ff


	//----- nvinfo : EIATTR_NUM_BARRIERS
	.align		4
        /*0040*/ 	.byte	0x02, 0x4c
        /*0042*/ 	.byte	0x01
	.zero		1


	//----- nvinfo : EIATTR_MERCURY_ISA_VERSION
	.align		4
        /*0044*/ 	.byte	0x03, 0x5f
        /*0046*/ 	.short	0x0101


	//----- nvinfo : EIATTR_VRC_CTA_INIT_COUNT
	.align		4
        /*0048*/ 	.byte	0x02, 0x4a
	.zero		1
	.zero		1


	//----- nvinfo : EIATTR_EXIT_INSTR_OFFSETS
	.align		4
        /*004c*/ 	.byte	0x04, 0x1c
        /*004e*/ 	.short	(.L_37 - .L_36)


	//   ....[0]....
.L_36:
        /*0050*/ 	.word	0x000001f0


	//   ....[1]....
        /*0054*/ 	.word	0x00000240


	//----- nvinfo : EIATTR_CRS_STACK_SIZE
	.align		4
.L_37:
        /*0058*/ 	.byte	0x04, 0x1e
        /*005a*/ 	.short	(.L_39 - .L_38)
.L_38:
        /*005c*/ 	.word	0x00000000


	//----- nvinfo : EIATTR_CBANK_PARAM_SIZE
	.align		4
.L_39:
        /*0060*/ 	.byte	0x03, 0x19
        /*0062*/ 	.short	0x0014


	//----- nvinfo : EIATTR_PARAM_CBANK
	.align		4
        /*0064*/ 	.byte	0x04, 0x0a
        /*0066*/ 	.short	(.L_41 - .L_40)
	.align		4
.L_40:
        /*0068*/ 	.word	index@(.nv.constant0._Z20global_reduce_kernelPiS_i)
        /*006c*/ 	.short	0x0380
        /*006e*/ 	.short	0x0014


	//----- nvinfo : EIATTR_SW_WAR
	.align		4
.L_41:
        /*0070*/ 	.byte	0x04, 0x36
        /*0072*/ 	.short	(.L_43 - .L_42)
.L_42:
        /*0074*/ 	.word	0x00000008
.L_43:


//--------------------- .nv.callgraph             --------------------------
	.section	.nv.callgraph,"",@"SHT_CUDA_CALLGRAPH"
	.align	4
	.sectionentsize	8
	.align		4
        /*0000*/ 	.word	0x00000000
	.align		4
        /*0004*/ 	.word	0xffffffff
	.align		4
        /*0008*/ 	.word	0x00000000
	.align		4
        /*000c*/ 	.word	0xfffffffe
	.align		4
        /*0010*/ 	.word	0x00000000
	.align		4
        /*0014*/ 	.word	0xfffffffd
	.align		4
        /*0018*/ 	.word	0x00000000
	.align		4
        /*001c*/ 	.word	0xfffffffc


//--------------------- .text._Z13global_parityPiS_i --------------------------
	.section	.text._Z13global_parityPiS_i,"ax",@progbits
	.align	128
        .global         _Z13global_parityPiS_i
        .type           _Z13global_parityPiS_i,@function
        .size           _Z13global_parityPiS_i,(.L_x_10 - _Z13global_parityPiS_i)
        .other          _Z13global_parityPiS_i,@"STO_CUDA_ENTRY STV_DEFAULT"
_Z13global_parityPiS_i:
.text._Z13global_parityPiS_i:
[----:B------:R-:W-:Y:S01]  /*0000*/  LDC R1, c[0x0][0x37c] ;  /* 0x0000df00ff017b82 */ /* 0x000fe20000000800 */
[----:B------:R-:W0:Y:S07]  /*0010*/  S2R R7, SR_TID.X ;  /* 0x0000000000077919 */ /* 0x000e2e0000002100 */
[----:B------:R-:W0:Y:S01]  /*0020*/  S2UR UR4, SR_CTAID.X ;  /* 0x00000000000479c3 */ /* 0x000e220000002500 */
[----:B------:R-:W1:Y:S07]  /*0030*/  LDCU UR6, c[0x0][0x390] ;  /* 0x00007200ff0677ac */ /* 0x000e6e0008000800 */
[----:B------:R-:W0:Y:S01]  /*0040*/  LDC R0, c[0x0][0x360] ;  /* 0x0000d800ff007b82 */ /* 0x000e220000000800 */
[----:B------:R-:W2:Y:S01]  /*0050*/  LDCU UR5, c[0x0][0x370] ;  /* 0x00006e00ff0577ac */ /* 0x000ea20008000800 */
[----:B0-----:R-:W-:-:S02]  /*0060*/  IMAD R7, R0, UR4, R7 ;  /* 0x0000000400077c24 */ /* 0x001fc4000f8e0207 */
[----:B--2---:R-:W-:-:S03]  /*0070*/  IMAD R0, R0, UR5, RZ ;  /* 0x0000000500007c24 */ /* 0x004fc6000f8e02ff */
[----:B-1----:R-:W-:-:S13]  /*0080*/  ISETP.GE.AND P0, PT, R7, UR6, PT ;  /* 0x0000000607007c0c */ /* 0x002fda000bf06270 */
[----:B------:R-:W-:Y:S05]  /*0090*/  @P0 EXIT ;  /* 0x000000000000094d */ /* 0x000fea0003800000 */
[----:B------:R-:W0:Y:S01]  /*00a0*/  I2F.U32.RP R8, R0 ;  /* 0x0000000000087306 */ /* 0x000e220000209000 */
[C---:B------:R-:W-:Y:S01]  /*00b0*/  IADD3 R4, PT, PT, R0.reuse, R7, RZ ;  /* 0x0000000700047210 */ /* 0x040fe20007ffe0ff */
[----:B------:R-:W-:Y:S01]  /*00c0*/  IMAD.MOV R9, RZ, RZ, -R0 ;  /* 0x000000ffff097224 */ /* 0x000fe200078e0a00 */
[----:B------:R-:W-:Y:S01]  /*00d0*/  ISETP.NE.U32.AND P2, PT, R0, RZ, PT ;  /* 0x000000ff0000720c */ /* 0x000fe20003f45070 */
[----:B------:R-:W1:Y:S01]  /*00e0*/  LDCU.64 UR4, c[0x0][0x358] ;  /* 0x00006b00ff0477ac */ /* 0x000e620008000a00 */
[C---:B------:R-:W-:Y:S01]  /*00f0*/  ISETP.GE.AND P0, PT, R4.reuse, UR6, PT ;  /* 0x0000000604007c0c */ /* 0x040fe2000bf06270 */
[----:B------:R-:W-:Y:S01]  /*0100*/  BSSY.RECONVERGENT B0, `(.L_x_0) ;  /* 0x000002b000007945 */ /* 0x000fe20003800200 */
[----:B------:R-:W-:Y:S02]  /*0110*/  VIMNMX R5, PT, PT, R4, UR6, !PT ;  /* 0x0000000604057c48 */ /* 0x000fe4000ffe0100 */
[----:B------:R-:W-:-:S04]  /*0120*/  SEL R6, RZ, 0x1, P0 ;  /* 0x00000001ff067807 */ /* 0x000fc80000000000 */
[----:B------:R-:W-:Y:S01]  /*0130*/  IADD3 R5, PT, PT, R5, -R4, -R6 ;  /* 0x8000000405057210 */ /* 0x000fe20007ffe806 */
[----:B0-----:R-:W0:Y:S02]  /*0140*/  MUFU.RCP R8, R8 ;  /* 0x0000000800087308 */ /* 0x001e240000001000 */
[----:B0-----:R-:W-:-:S06]  /*0150*/  IADD3 R2, PT, PT, R8, 0xffffffe, RZ ;  /* 0x0ffffffe08027810 */ /* 0x001fcc0007ffe0ff */
[----:B------:R0:W2:Y:S02]  /*0160*/  F2I.FTZ.U32.TRUNC.NTZ R3, R2 ;  /* 0x0000000200037305 */ /* 0x0000a4000021f000 */
[----:B0-----:R-:W-:Y:S02]  /*0170*/  IMAD.MOV.U32 R2, RZ, RZ, RZ ;  /* 0x000000ffff027224 */ /* 0x001fe400078e00ff */
[----:B--2---:R-:W-:-:S04]  /*0180*/  IMAD R9, R9, R3, RZ ;  /* 0x0000000309097224 */ /* 0x004fc800078e02ff */
[----:B------:R-:W-:-:S06]  /*0190*/  IMAD.HI.U32 R8, R3, R9, R2 ;  /* 0x0000000903087227 */ /* 0x000fcc00078e0002 */
[----:B------:R-:W-:-:S05]  /*01a0*/  IMAD.HI.U32 R9, R8, R5, RZ ;  /* 0x0000000508097227 */ /* 0x000fca00078e00ff */
[----:B------:R-:W-:-:S05]  /*01b0*/  IADD3 R2, PT, PT, -R9, RZ, RZ ;  /* 0x000000ff09027210 */ /* 0x000fca0007ffe1ff */
[----:B------:R-:W-:Y:S02]  /*01c0*/  IMAD R5, R0, R2, R5 ;  /* 0x0000000200057224 */ /* 0x000fe400078e0205 */
[----:B------:R-:W0:Y:S03]  /*01d0*/  LDC.64 R2, c[0x0][0x388] ;  /* 0x0000e200ff027b82 */ /* 0x000e260000000a00 */
[----:B------:R-:W-:-:S13]  /*01e0*/  ISETP.GE.U32.AND P0, PT, R5, R0, PT ;  /* 0x000000000500720c */ /* 0x000fda0003f06070 */
[----:B------:R-:W-:Y:S01]  /*01f0*/  @P0 IMAD.IADD R5, R5, 0x1, -R0 ;  /* 0x0000000105050824 */ /* 0x000fe200078e0a00 */
[----:B------:R-:W-:-:S04]  /*0200*/  @P0 IADD3 R9, PT, PT, R9, 0x1, RZ ;  /* 0x0000000109090810 */ /* 0x000fc80007ffe0ff */
[-C--:B------:R-:W-:Y:S02]  /*0210*/  ISETP.GE.U32.AND P1, PT, R5, R0.reuse, PT ;  /* 0x000000000500720c */ /* 0x080fe40003f26070 */
[----:B------:R-:W2:Y:S11]  /*0220*/  LDC.64 R4, c[0x0][0x380] ;  /* 0x0000e000ff047b82 */ /* 0x000eb60000000a00 */
[----:B------:R-:W-:Y:S01]  /*0230*/  @P1 VIADD R9, R9, 0x1 ;  /* 0x0000000109091836 */ /* 0x000fe20000000000 */
[----:B------:R-:W-:-:S04]  /*0240*/  @!P2 LOP3.LUT R9, RZ, R0, RZ, 0x33, !PT ;  /* 0x00000000ff09a212 */ /* 0x000fc800078e33ff */
[----:B------:R-:W-:-:S04]  /*0250*/  IADD3 R6, PT, PT, R6, R9, RZ ;  /* 0x0000000906067210 */ /* 0x000fc80007ffe0ff */
[C---:B------:R-:W-:Y:S02]  /*0260*/  LOP3.LUT R8, R6.reuse, 0x3, RZ, 0xc0, !PT ;  /* 0x0000000306087812 */ /* 0x040fe400078ec0ff */
[----:B------:R-:W-:Y:S02]  /*0270*/  ISETP.GE.U32.AND P1, PT, R6, 0x3, PT ;  /* 0x000000030600780c */ /* 0x000fe40003f26070 */
[----:B------:R-:W-:-:S13]  /*0280*/  ISETP.NE.AND P0, PT, R8, 0x3, PT ;  /* 0x000000030800780c */ /* 0x000fda0003f05270 */
[----:B01----:R-:W-:Y:S05]  /*0290*/  @!P0 BRA `(.L_x_1) ;  /* 0x0000000000448947 */ /* 0x003fea0003800000 */
[----:B------:R-:W0:Y:S01]  /*02a0*/  LDC.64 R8, c[0x0][0x380] ;  /* 0x0000e000ff087b82 */ /* 0x000e220000000a00 */
[----:B------:R-:W-:-:S05]  /*02b0*/  VIADD R6, R6, 0x1 ;  /* 0x0000000106067836 */ /* 0x000fca0000000000 */
[----:B------:R-:W-:Y:S02]  /*02c0*/  LOP3.LUT R6, R6, 0x3, RZ, 0xc0, !PT ;  /* 0x0000000306067812 */ /* 0x000fe400078ec0ff */
[----:B------:R-:W1:Y:S02]  /*02d0*/  LDC.64 R10, c[0x0][0x388] ;  /* 0x0000e200ff0a7b82 */ /* 0x000e640000000a00 */
[----:B------:R-:W-:-:S07]  /*02e0*/  IADD3 R6, PT, PT, -R6, RZ, RZ ;  /* 0x000000ff06067210 */ /* 0x000fce0007ffe1ff */
.L_x_2:
[----:B-1----:R-:W-:-:S06]  /*02f0*/  IMAD.WIDE R14, R7, 0x4, R10 ;  /* 0x00000004070e7825 */ /* 0x002fcc00078e020a */
[----:B---3--:R-:W3:Y:S01]  /*0300*/  LDG.E R14, desc[UR4][R14.64] ;  /* 0x000000040e0e7981 */ /* 0x008ee2000c1e1900 */
[----:B------:R-:W-:-:S05]  /*0310*/  VIADD R6, R6, 0x1 ;  /* 0x0000000106067836 */ /* 0x000fca0000000000 */
[----:B------:R-:W-:Y:S01]  /*0320*/  ISETP.NE.AND P0, PT, R6, RZ, PT ;  /* 0x000000ff0600720c */ /* 0x000fe20003f05270 */
[----:B---3--:R-:W-:-:S05]  /*0330*/  IMAD.HI R12, R14, 0x66666667, RZ ;  /* 0x666666670e0c7827 */ /* 0x008fca00078e02ff */
[----:B------:R-:W-:-:S04]  /*0340*/  SHF.R.U32.HI R13, RZ, 0x1f, R12 ;  /* 0x0000001fff0d7819 */ /* 0x000fc8000001160c */
[----:B------:R-:W-:Y:S01]  /*0350*/  LEA.HI.SX32 R17, R12, R13, 0x1e ;  /* 0x0000000d0c117211 */ /* 0x000fe200078ff2ff */
[----:B0-----:R-:W-:Y:S01]  /*0360*/  IMAD.WIDE R12, R7, 0x4, R8 ;  /* 0x00000004070c7825 */ /* 0x001fe200078e0208 */
[----:B------:R-:W-:-:S03]  /*0370*/  IADD3 R7, PT, PT, R0, R7, RZ ;  /* 0x0000000700077210 */ /* 0x000fc60007ffe0ff */
[----:B------:R-:W-:-:S05]  /*0380*/  IMAD R17, R17, -0xa, R14 ;  /* 0xfffffff611117824 */ /* 0x000fca00078e020e */
[----:B------:R3:W-:Y:S01]  /*0390*/  STG.E desc[UR4][R12.64], R17 ;  /* 0x000000110c007986 */ /* 0x0007e2000c101904 */
[----:B------:R-:W-:Y:S05]  /*03a0*/  @P0 BRA `(.L_x_2) ;  /* 0xfffffffc00d00947 */ /* 0x000fea000383ffff */
.L_x_1:
[----:B------:R-:W-:Y:S05]  /*03b0*/  BSYNC.RECONVERGENT B0 ;  /* 0x0000000000007941 */ /* 0x000fea0003800200 */
.L_x_0:
[----:B------:R-:W-:Y:S05]  /*03c0*/  @!P1 EXIT ;  /* 0x000000000000994d */ /* 0x000fea0003800000 */
.L_x_3:
[----:B0-----:R-:W-:-:S05]  /*03d0*/  IMAD.WIDE R10, R7, 0x4, R2 ;  /* 0x00000004070a7825 */ /* 0x001fca00078e0202 */
[----:B------:R-:W4:Y:S01]  /*03e0*/  LDG.E R6, desc[UR4][R10.64] ;  /* 0x000000040a067981 */ /* 0x000f22000c1e1900 */
[----:B--2---:R-:W-:-:S04]  /*03f0*/  IMAD.WIDE R14, R7, 0x4, R4 ;  /* 0x00000004070e7825 */ /* 0x004fc800078e0204 */
[----:B----4-:R-:W-:-:S05]  /*0400*/  IMAD.HI R8, R6, 0x66666667, RZ ;  /* 0x6666666706087827 */ /* 0x010fca00078e02ff */
[----:B------:R-:W-:-:S04]  /*0410*/  SHF.R.U32.HI R9, RZ, 0x1f, R8 ;  /* 0x0000001fff097819 */ /* 0x000fc80000011608 */
[----:B------:R-:W-:-:S05]  /*0420*/  LEA.HI.SX32 R9, R8, R9, 0x1e ;  /* 0x0000000908097211 */ /* 0x000fca00078ff2ff */
[----:B---3--:R-:W-:Y:S02]  /*0430*/  IMAD R17, R9, -0xa, R6 ;  /* 0xfffffff609117824 */ /* 0x008fe400078e0206 */
[----:B------:R-:W-:-:S03]  /*0440*/  IMAD.WIDE R8, R0, 0x4, R10 ;  /* 0x0000000400087825 */ /* 0x000fc600078e020a */
[----:B------:R0:W-:Y:S04]  /*0450*/  STG.E desc[UR4][R14.64], R17 ;  /* 0x000000110e007986 */ /* 0x0001e8000c101904 */
[----:B------:R-:W2:Y:S01]  /*0460*/  LDG.E R6, desc[UR4][R8.64] ;  /* 0x0000000408067981 */ /* 0x000ea2000c1e1900 */
[----:B------:R-:W-:-:S04]  /*0470*/  IMAD.WIDE R10, R0, 0x4, R14 ;  /* 0x00000004000a7825 */ /* 0x000fc800078e020e */
[----:B--2---:R-:W-:-:S05]  /*0480*/  IMAD.HI R12, R6, 0x66666667, RZ ;  /* 0x66666667060c7827 */ /* 0x004fca00078e02ff */
[----:B------:R-:W-:-:S04]  /*0490*/  SHF.R.U32.HI R13, RZ, 0x1f, R12 ;  /* 0x0000001fff0d7819 */ /* 0x000fc8000001160c */
[----:B------:R-:W-:-:S05]  /*04a0*/  LEA.HI.SX32 R13, R12, R13, 0x1e ;  /* 0x0000000d0c0d7211 */ /* 0x000fca00078ff2ff */
[----:B------:R-:W-:Y:S02]  /*04b0*/  IMAD R19, R13, -0xa, R6 ;  /* 0xfffffff60d137824 */ /* 0x000fe400078e0206 */
[----:B------:R-:W-:-:S03]  /*04c0*/  IMAD.WIDE R12, R0, 0x4, R8 ;  /* 0x00000004000c7825 */ /* 0x000fc600078e0208 */
[----:B------:R1:W-:Y:S04]  /*04d0*/  STG.E desc[UR4][R10.64], R19 ;  /* 0x000000130a007986 */ /* 0x0003e8000c101904 */
[----:B------:R-:W2:Y:S01]  /*04e0*/  LDG.E R6, desc[UR4][R12.64] ;  /* 0x000000040c067981 */ /* 0x000ea2000c1e1900 */
[----:B------:R-:W-:-:S04]  /*04f0*/  IMAD.WIDE R8, R0, 0x4, R10 ;  /* 0x0000000400087825 */ /* 0x000fc800078e020a */
[----:B--2---:R-:W-:-:S05]  /*0500*/  IMAD.HI R16, R6, 0x66666667, RZ ;  /* 0x6666666706107827 */ /* 0x004fca00078e02ff */
[----:B0-----:R-:W-:-:S04]  /*0510*/  SHF.R.U32.HI R15, RZ, 0x1f, R16 ;  /* 0x0000001fff0f7819 */ /* 0x001fc80000011610 */
[----:B------:R-:W-:-:S05]  /*0520*/  LEA.HI.SX32 R15, R16, R15, 0x1e ;  /* 0x0000000f100f7211 */ /* 0x000fca00078ff2ff */
[----:B------:R-:W-:Y:S02]  /*0530*/  IMAD R17, R15, -0xa, R6 ;  /* 0xfffffff60f117824 */ /* 0x000fe400078e0206 */
[----:B------:R-:W-:-:S03]  /*0540*/  IMAD.WIDE R14, R0, 0x4, R12 ;  /* 0x00000004000e7825 */ /* 0x000fc600078e020c */
[----:B------:R0:W-:Y:S04]  /*0550*/  STG.E desc[UR4][R8.64], R17 ;  /* 0x0000001108007986 */ /* 0x0001e8000c101904 */
[----:B------:R-:W2:Y:S01]  /*0560*/  LDG.E R14, desc[UR4][R14.64] ;  /* 0x000000040e0e7981 */ /* 0x000ea2000c1e1900 */
[----:B------:R-:W-:-:S04]  /*0570*/  LEA R7, R0, R7, 0x2 ;  /* 0x0000000700077211 */ /* 0x000fc800078e10ff */
[----:B------:R-:W-:Y:S01]  /*0580*/  ISETP.GE.AND P0, PT, R7, UR6, PT ;  /* 0x0000000607007c0c */ /* 0x000fe2000bf06270 */
[----:B--2---:R-:W-:-:S05]  /*0590*/  IMAD.HI R6, R14, 0x66666667, RZ ;  /* 0x666666670e067827 */ /* 0x004fca00078e02ff */
[----:B-1----:R-:W-:-:S04]  /*05a0*/  SHF.R.U32.HI R11, RZ, 0x1f, R6 ;  /* 0x0000001fff0b7819 */ /* 0x002fc80000011606 */
[----:B------:R-:W-:Y:S01]  /*05b0*/  LEA.HI.SX32 R13, R6, R11, 0x1e ;  /* 0x0000000b060d7211 */ /* 0x000fe200078ff2ff */
[----:B------:R-:W-:-:S04]  /*05c0*/  IMAD.WIDE R10, R0, 0x4, R8 ;  /* 0x00000004000a7825 */ /* 0x000fc800078e0208 */
[----:B------:R-:W-:-:S05]  /*05d0*/  IMAD R13, R13, -0xa, R14 ;  /* 0xfffffff60d0d7824 */ /* 0x000fca00078e020e */
[----:B------:R0:W-:Y:S01]  /*05e0*/  STG.E desc[UR4][R10.64], R13 ;  /* 0x0000000d0a007986 */ /* 0x0001e2000c101904 */
[----:B------:R-:W-:Y:S05]  /*05f0*/  @!P0 BRA `(.L_x_3) ;  /* 0xfffffffc00748947 */ /* 0x000fea000383ffff */
[----:B------:R-:W-:Y:S05]  /*0600*/  EXIT ;  /* 0x000000000000794d */ /* 0x000fea0003800000 */
.L_x_4:
[----:B------:R-:W-:-:S00]  /*0610*/  BRA `(.L_x_4) ;  /* 0xfffffffc00fc7947 */ /* 0x000fc0000383ffff */
[----:B------:R-:W-:-:S00]  /*0620*/  NOP ;  /* 0x0000000000007918 */ /* 0x000fc00000000000 */
        /* <DEDUP_REMOVED lines=13> */
.L_x_10:


//--------------------- .text._Z20global_reduce_kernelPiS_i --------------------------
	.section	.text._Z20global_reduce_kernelPiS_i,"ax",@progbits
	.align	128
        .global         _Z20global_reduce_kernelPiS_i
        .type           _Z20global_reduce_kernelPiS_i,@function
        .size           _Z20global_reduce_kernelPiS_i,(.L_x_11 - _Z20global_reduce_kernelPiS_i)
        .other          _Z20global_reduce_kernelPiS_i,@"STO_CUDA_ENTRY STV_DEFAULT"
_Z20global_reduce_kernelPiS_i:
.text._Z20global_reduce_kernelPiS_i:
[----:B------:R-:W-:Y:S01]  /*0000*/  LDC R1, c[0x0][0x37c] ;  /* 0x0000df00ff017b82 */ /* 0x000fe20000000800 */
[----:B------:R-:W0:Y:S01]  /*0010*/  S2R R8, SR_TID.X ;  /* 0x0000000000087919 */ /* 0x000e220000002100 */
[----:B------:R-:W1:Y:S06]  /*0020*/  LDCU UR4, c[0x0][0x360] ;  /* 0x00006c00ff0477ac */ /* 0x000e6c0008000800 */
[----:B------:R-:W2:Y:S01]  /*0030*/  LDC.64 R2, c[0x0][0x388] ;  /* 0x0000e200ff027b82 */ /* 0x000ea20000000a00 */
[----:B------:R-:W0:Y:S01]  /*0040*/  S2R R13, SR_CTAID.X ;  /* 0x00000000000d7919 */ /* 0x000e220000002500 */
[----:B------:R-:W3:Y:S01]  /*0050*/  LDCU.64 UR6, c[0x0][0x358] ;  /* 0x00006b00ff0677ac */ /* 0x000ee20008000a00 */
[----:B-1----:R-:W-:-:S02]  /*0060*/  UISETP.GE.U32.AND UP0, UPT, UR4, 0x2, UPT ;  /* 0x000000020400788c */ /* 0x002fc4000bf06070 */
[----:B0-----:R-:W-:-:S04]  /*0070*/  IMAD R9, R13, UR4, R8 ;  /* 0x000000040d097c24 */ /* 0x001fc8000f8e0208 */
[----:B--2---:R-:W-:-:S03]  /*0080*/  IMAD.WIDE R2, R9, 0x4, R2 ;  /* 0x0000000409027825 */ /* 0x004fc600078e0202 */
[----:B---3--:R-:W-:Y:S05]  /*0090*/  BRA.U !UP0, `(.L_x_5) ;  /* 0x0000000108507547 */ /* 0x008fea000b800000 */
[----:B------:R-:W0:Y:S01]  /*00a0*/  LDC.64 R6, c[0x0][0x388] ;  /* 0x0000e200ff067b82 */ /* 0x000e220000000a00 */
[----:B------:R-:W1:Y:S02]  /*00b0*/  LDCU UR8, c[0x0][0x390] ;  /* 0x00007200ff0877ac */ /* 0x000e640008000800 */
.L_x_8:
[----:B------:R-:W-:Y:S01]  /*00c0*/  UMOV UR5, UR4 ;  /* 0x0000000400057c82 */ /* 0x000fe20008000000 */
[----:B------:R-:W-:Y:S01]  /*00d0*/  USHF.R.U32.HI UR4, URZ, 0x1, UR4 ;  /* 0x00000001ff047899 */ /* 0x000fe20008011604 */
[----:B------:R-:W-:Y:S05]  /*00e0*/  BSSY.RECONVERGENT B0, `(.L_x_6) ;  /* 0x000000c000007945 */ /* 0x000fea0003800200 */
[----:B------:R-:W-:-:S13]  /*00f0*/  ISETP.GE.U32.AND P0, PT, R8, UR4, PT ;  /* 0x0000000408007c0c */ /* 0x000fda000bf06070 */
[----:B--2---:R-:W-:Y:S05]  /*0100*/  @P0 BRA `(.L_x_7) ;  /* 0x0000000000240947 */ /* 0x004fea0003800000 */
[----:B------:R-:W-:-:S04]  /*0110*/  IADD3 R5, PT, PT, R9, UR4, RZ ;  /* 0x0000000409057c10 */ /* 0x000fc8000fffe0ff */
[----:B-1----:R-:W-:-:S04]  /*0120*/  ISETP.GE.U32.AND P0, PT, R5, UR8, PT ;  /* 0x0000000805007c0c */ /* 0x002fc8000bf06070 */
[----:B------:R-:W-:-:S13]  /*0130*/  ISETP.GE.OR P0, PT, R9, UR8, P0 ;  /* 0x0000000809007c0c */ /* 0x000fda0008706670 */
[----:B------:R-:W-:Y:S05]  /*0140*/  @P0 BRA `(.L_x_7) ;  /* 0x0000000000140947 */ /* 0x000fea0003800000 */
[----:B0-----:R-:W-:Y:S01]  /*0150*/  IMAD.WIDE.U32 R4, R5, 0x4, R6 ;  /* 0x0000000405047825 */ /* 0x001fe200078e0006 */
[----:B------:R-:W2:Y:S05]  /*0160*/  LDG.E R0, desc[UR6][R2.64] ;  /* 0x0000000602007981 */ /* 0x000eaa000c1e1900 */
[----:B------:R-:W2:Y:S02]  /*0170*/  LDG.E R5, desc[UR6][R4.64] ;  /* 0x0000000604057981 */ /* 0x000ea4000c1e1900 */
[----:B--2---:R-:W-:-:S05]  /*0180*/  VIMNMX R11, PT, PT, R0, R5, PT ;  /* 0x00000005000b7248 */ /* 0x004fca0003fe0100 */
[----:B------:R2:W-:Y:S02]  /*0190*/  STG.E desc[UR6][R2.64], R11 ;  /* 0x0000000b02007986 */ /* 0x0005e4000c101906 */
.L_x_7:
[----:B-1----:R-:W-:Y:S05]  /*01a0*/  BSYNC.RECONVERGENT B0 ;  /* 0x0000000000007941 */ /* 0x002fea0003800200 */
.L_x_6:
[----:B------:R-:W-:Y:S01]  /*01b0*/  BAR.SYNC.DEFER_BLOCKING 0x0 ;  /* 0x0000000000007b1d */ /* 0x000fe20000010000 */
[----:B------:R-:W-:-:S09]  /*01c0*/  UISETP.GT.U32.AND UP0, UPT, UR5, 0x3, UPT ;  /* 0x000000030500788c */ /* 0x000fd2000bf04070 */
[----:B------:R-:W-:Y:S05]  /*01d0*/  BRA.U UP0, `(.L_x_8) ;  /* 0xfffffffd00b87547 */ /* 0x000fea000b83ffff */
.L_x_5:
[----:B------:R-:W-:-:S13]  /*01e0*/  ISETP.NE.AND P0, PT, R8, RZ, PT ;  /* 0x000000ff0800720c */ /* 0x000fda0003f05270 */
[----:B------:R-:W-:Y:S05]  /*01f0*/  @P0 EXIT ;  /* 0x000000000000094d */ /* 0x000fea0003800000 */
[----:B--2---:R-:W2:Y:S01]  /*0200*/  LDG.E R3, desc[UR6][R2.64] ;  /* 0x0000000602037981 */ /* 0x004ea2000c1e1900 */
[----:B------:R-:W1:Y:S02]  /*0210*/  LDC.64 R4, c[0x0][0x380] ;  /* 0x0000e000ff047b82 */ /* 0x000e640000000a00 */
[----:B-1----:R-:W-:-:S05]  /*0220*/  IMAD.WIDE.U32 R4, R13, 0x4, R4 ;  /* 0x000000040d047825 */ /* 0x002fca00078e0004 */
[----:B--2---:R-:W-:Y:S01]  /*0230*/  STG.E desc[UR6][R4.64], R3 ;  /* 0x0000000304007986 */ /* 0x004fe2000c101906 */
[----:B------:R-:W-:Y:S05]  /*0240*/  EXIT ;  /* 0x000000000000794d */ /* 0x000fea0003800000 */
.L_x_9:
        /* <DEDUP_REMOVED lines=11> */
.L_x_11:


//--------------------- .nv.shared.reserved.0     --------------------------
	.section	.nv.shared.reserved.0,"aw",@nobits
	.weak		__nv_reservedSMEM_offset_0_alias
	.size		__nv_reservedSMEM_offset_0_alias, 0, 64
	.other		__nv_reservedSMEM_offset_0_alias,@"STO_CUDA_RESERVED_SHARED STV_DEFAULT"
__nv_reservedSMEM_offset_0_alias:
	.zero		0
	.zero		64


//--------------------- .nv.constant0._Z13global_parityPiS_i --------------------------
	.section	.nv.constant0._Z13global_parityPiS_i,"a",@progbits
	.sectionflags	@""
	.align	4
.nv.constant0._Z13global_parityPiS_i:
	.zero		916


//--------------------- .nv.constant0._Z20global_reduce_kernelPiS_i --------------------------
	.section	.nv.constant0._Z20global_reduce_kernelPiS_i,"a",@progbits
	.sectionflags	@""
	.align	4
.nv.constant0._Z20global_reduce_kernelPiS_i:
	.zero		916


//--------------------- SYMBOLS --------------------------

	.type		.nv.reservedSmem.offset0,@object
	.size		.nv.reservedSmem.offset0,0x4
